//
// Generated by NVIDIA NVVM Compiler
//
// Compiler Build ID: CL-36424714
// Cuda compilation tools, release 13.0, V13.0.88
// Based on NVVM 20.0.0
//

.version 9.0
.target sm_100
.address_size 64

	// .globl	_Z14printThreadIdsv
.extern .func  (.param .b32 func_retval0) vprintf
(
	.param .b64 vprintf_param_0,
	.param .b64 vprintf_param_1
)
;
.global .align 1 .b8 $str[55] = {84, 104, 114, 101, 97, 100, 73, 100, 120, 46, 120, 32, 58, 32, 37, 100, 44, 32, 84, 104, 114, 101, 97, 100, 73, 100, 120, 46, 121, 32, 58, 32, 37, 100, 44, 32, 84, 104, 114, 101, 97, 100, 73, 100, 120, 46, 122, 32, 58, 32, 37, 100, 32, 10};

.visible .entry _Z14printThreadIdsv()
{
	.local .align 8 .b8 	__local_depot0[16];
	.reg .b64 	%SP;
	.reg .b64 	%SPL;
	.reg .b32 	%r<6>;
	.reg .b64 	%rd<5>;

	mov.u64 	%SPL, __local_depot0;
	cvta.local.u64 	%SP, %SPL;
	add.u64 	%rd1, %SP, 0;
	add.u64 	%rd2, %SPL, 0;
	mov.u32 	%r1, %tid.x;
	mov.u32 	%r2, %tid.y;
	mov.u32 	%r3, %tid.z;
	st.local.v2.u32 	[%rd2], {%r1, %r2};
	st.local.u32 	[%rd2+8], %r3;
	mov.u64 	%rd3, $str;
	cvta.global.u64 	%rd4, %rd3;
	{ // callseq 0, 0
	.param .b64 param0;
	st.param.b64 	[param0], %rd4;
	.param .b64 param1;
	st.param.b64 	[param1], %rd1;
	.param .b32 retval0;
	call.uni (retval0), 
	vprintf, 
	(
	param0, 
	param1
	);
	ld.param.b32 	%r4, [retval0];
	} // callseq 0
	ret;

}


// ===== COMPILED SASS (sm_100) =====

	.target	sm_100

	.elftype	@"ET_EXEC"


//--------------------- .note.nv.tkinfo           --------------------------
	.section	.note.nv.tkinfo,"",@"SHT_NOTE"
	.sectionflags	@"SHF_NOTE_NV_TKINFO"
	.tkinfo
        /*0018*/ 	.word	0x00000002
        /*0030*/ 	.string	""
        /*0030*/ 	.string	"ptxas"
        /*0030*/ 	.string	"Cuda compilation tools, release 13.0, V13.0.88"
        /*0030*/ 	.string	"Build cuda_13.0.r13.0/compiler.36424714_0"
        /*0030*/ 	.string	"-arch sm_100 -m 64 "



//--------------------- .note.nv.cuinfo           --------------------------
	.section	.note.nv.cuinfo,"",@"SHT_NOTE"
	.sectionflags	@"SHF_NOTE_NV_CUINFO"
        /*0018*/ 	.short	0x0002
        /*001a*/ 	.short	0x0064
        /*001c*/ 	.short	0x0082
	.zero		2


//--------------------- .nv.info                  --------------------------
	.section	.nv.info,"",@"SHT_CUDA_INFO"
	.align	4


	//----- nvinfo : EIATTR_REGCOUNT
	.align		4
        /*0000*/ 	.byte	0x04, 0x2f
        /*0002*/ 	.short	(.L_2 - .L_1)
	.align		4
.L_1:
        /*0004*/ 	.word	index@(_Z14printThreadIdsv)
        /*0008*/ 	.word	0x00000018


	//----- nvinfo : EIATTR_FRAME_SIZE
	.align		4
.L_2:
        /*000c*/ 	.byte	0x04, 0x11
        /*000e*/ 	.short	(.L_4 - .L_3)
	.align		4
.L_3:
        /*0010*/ 	.word	index@(_Z14printThreadIdsv)
        /*0014*/ 	.word	0x00000010


	//----- nvinfo : EIATTR_MIN_STACK_SIZE
	.align		4
.L_4:
        /*0018*/ 	.byte	0x04, 0x12
        /*001a*/ 	.short	(.L_6 - .L_5)
	.align		4
.L_5:
        /*001c*/ 	.word	index@(_Z14printThreadIdsv)
        /*0020*/ 	.word	0x00000010
.L_6:


//--------------------- .nv.compat                --------------------------
	.section	.nv.compat,"",@"SHT_CUDA_COMPAT_INFO"
	.align	4
        /*0000*/ 	.byte	0x02, 0x09, 0x00, 0x00, 0x02, 0x02, 0x01, 0x00, 0x02, 0x05, 0x05, 0x00, 0x03, 0x07, 0x01, 0x01
        /*0010*/ 	.byte	0x02, 0x03, 0x00, 0x00, 0x02, 0x06, 0x01, 0x00, 0x04, 0x0b, 0x08, 0x00, 0x09, 0x00, 0x00, 0x00
        /*0020*/ 	.byte	0x00, 0x00, 0x00, 0x00


//--------------------- .nv.info._Z14printThreadIdsv --------------------------
	.section	.nv.info._Z14printThreadIdsv,"",@"SHT_CUDA_INFO"
	.sectionflags	@""
	.align	4


	//----- nvinfo : EIATTR_CUDA_API_VERSION
	.align		4
        /*0000*/ 	.byte	0x04, 0x37
        /*0002*/ 	.short	(.L_8 - .L_7)
.L_7:
        /*0004*/ 	.word	0x00000082


	//----- nvinfo : EIATTR_SPARSE_MMA_MASK
	.align		4
.L_8:
        /*0008*/ 	.byte	0x03, 0x50
        /*000a*/ 	.short	0x0000


	//----- nvinfo : EIATTR_MAXREG_COUNT
	.align		4
        /*000c*/ 	.byte	0x03, 0x1b
        /*000e*/ 	.short	0x00ff


	//----- nvinfo : EIATTR_EXTERNS
	.align		4
        /*0010*/ 	.byte	0x04, 0x0f
        /*0012*/ 	.short	(.L_10 - .L_9)


	//   ....[0]....
	.align		4
.L_9:
        /*0014*/ 	.word	index@(vprintf)


	//----- nvinfo : EIATTR_MERCURY_ISA_VERSION
	.align		4
.L_10:
        /*0018*/ 	.byte	0x03, 0x5f
        /*001a*/ 	.short	0x0101


	//----- nvinfo : EIATTR_VRC_CTA_INIT_COUNT
	.align		4
        /*001c*/ 	.byte	0x02, 0x4a
	.zero		1
	.zero		1


	//----- nvinfo : EIATTR_SYSCALL_OFFSETS
	.align		4
        /*0020*/ 	.byte	0x04, 0x46
        /*0022*/ 	.short	(.L_12 - .L_11)


	//   ....[0]....
.L_11:
        /*0024*/ 	.word	0x00000110


	//----- nvinfo : EIATTR_EXIT_INSTR_OFFSETS
	.align		4
.L_12:
        /*0028*/ 	.byte	0x04, 0x1c
        /*002a*/ 	.short	(.L_14 - .L_13)


	//   ....[0]....
.L_13:
        /*002c*/ 	.word	0x00000120


	//----- nvinfo : EIATTR_SW_WAR
	.align		4
.L_14:
        /*0030*/ 	.byte	0x04, 0x36
        /*0032*/ 	.short	(.L_16 - .L_15)
.L_15:
        /*0034*/ 	.word	0x00000008
.L_16:


//--------------------- .nv.callgraph             --------------------------
	.section	.nv.callgraph,"",@"SHT_CUDA_CALLGRAPH"
	.align	4
	.sectionentsize	8
	.align		4
        /*0000*/ 	.word	0x00000000
	.align		4
        /*0004*/ 	.word	0xffffffff
	.align		4
        /*0008*/ 	.word	index@(_Z14printThreadIdsv)
	.align		4
        /*000c*/ 	.word	index@(vprintf)
	.align		4
        /*0010*/ 	.word	0x00000000
	.align		4
        /*0014*/ 	.word	0xfffffffe
	.align		4
        /*0018*/ 	.word	0x00000000
	.align		4
        /*001c*/ 	.word	0xfffffffd
	.align		4
        /*0020*/ 	.word	0x00000000
	.align		4
        /*0024*/ 	.word	0xfffffffc


//--------------------- .nv.constant4             --------------------------
	.section	.nv.constant4,"a",@progbits
	.align	8
	.align		8
.nv.constant4:
        /*0000*/ 	.dword	vprintf
	.align		8
        /*0008*/ 	.dword	$str


//--------------------- .text._Z14printThreadIdsv --------------------------
	.section	.text._Z14printThreadIdsv,"ax",@progbits
	.align	128
        .global         _Z14printThreadIdsv
        .type           _Z14printThreadIdsv,@function
        .size           _Z14printThreadIdsv,(.L_x_2 - _Z14printThreadIdsv)
        .other          _Z14printThreadIdsv,@"STO_CUDA_ENTRY STV_DEFAULT"
_Z14printThreadIdsv:
.text._Z14printThreadIdsv:
[----:B------:R-:W0:Y:S01]  /*0000*/  LDC R1, c[0x0][0x37c] ;  /* 0x0000df00ff017b82 */ /* 0x000e220000000800 */
[----:B------:R-:W1:Y:S01]  /*0010*/  S2R R8, SR_TID.X ;  /* 0x0000000000087919 */ /* 0x000e620000002100 */
[----:B0-----:R-:W-:Y:S01]  /*0020*/  VIADD R1, R1, 0xfffffff0 ;  /* 0xfffffff001017836 */ /* 0x001fe20000000000 */
[----:B------:R-:W-:Y:S01]  /*0030*/  MOV R0, 0x0 ;  /* 0x0000000000007802 */ /* 0x000fe20000000f00 */
[----:B------:R-:W0:Y:S01]  /*0040*/  LDCU UR4, c[0x0][0x2f8] ;  /* 0x00005f00ff0477ac */ /* 0x000e220008000800 */
[----:B------:R-:W1:Y:S03]  /*0050*/  S2R R9, SR_TID.Y ;  /* 0x0000000000097919 */ /* 0x000e660000002200 */
[----:B------:R2:W3:Y:S01]  /*0060*/  LDC.64 R2, c[0x4][R0] ;  /* 0x0100000000027b82 */ /* 0x0004e20000000a00 */
[----:B------:R-:W4:Y:S01]  /*0070*/  LDCU.64 UR6, c[0x4][0x8] ;  /* 0x01000100ff0677ac */ /* 0x000f220008000a00 */
[----:B------:R-:W5:Y:S01]  /*0080*/  S2R R10, SR_TID.Z ;  /* 0x00000000000a7919 */ /* 0x000f620000002300 */
[----:B------:R-:W2:Y:S01]  /*0090*/  LDCU UR5, c[0x0][0x2fc] ;  /* 0x00005f80ff0577ac */ /* 0x000ea20008000800 */
[----:B0-----:R-:W-:Y:S01]  /*00a0*/  IADD3 R6, P0, PT, R1, UR4, RZ ;  /* 0x0000000401067c10 */ /* 0x001fe2000ff1e0ff */
[----:B----4-:R-:W-:Y:S01]  /*00b0*/  IMAD.U32 R4, RZ, RZ, UR6 ;  /* 0x00000006ff047e24 */ /* 0x010fe2000f8e00ff */
[----:B------:R-:W-:-:S03]  /*00c0*/  MOV R5, UR7 ;  /* 0x0000000700057c02 */ /* 0x000fc60008000f00 */
[----:B--2---:R-:W-:Y:S01]  /*00d0*/  IMAD.X R7, RZ, RZ, UR5, P0 ;  /* 0x00000005ff077e24 */ /* 0x004fe200080e06ff */
[----:B-1----:R0:W-:Y:S04]  /*00e0*/  STL.64 [R1], R8 ;  /* 0x0000000801007387 */ /* 0x0021e80000100a00 */
[----:B-----5:R0:W-:Y:S03]  /*00f0*/  STL [R1+0x8], R10 ;  /* 0x0000080a01007387 */ /* 0x0201e60000100800 */
[----:B------:R-:W-:-:S07]  /*0100*/  LEPC R20, `(.L_x_0) ;  /* 0x000000001014794e */ /* 0x000fce0000000000 */
[----:B0--3--:R-:W-:Y:S05]  /*0110*/  CALL.ABS.NOINC R2 ;  /* 0x0000000002007343 */ /* 0x009fea0003c00000 */
.L_x_0:
[----:B------:R-:W-:Y:S05]  /*0120*/  EXIT ;  /* 0x000000000000794d */ /* 0x000fea0003800000 */
.L_x_1:
[----:B------:R-:W-:-:S00]  /*0130*/  BRA `(.L_x_1) ;  /* 0xfffffffc00fc7947 */ /* 0x000fc0000383ffff */
[----:B------:R-:W-:-:S00]  /*0140*/  NOP ;  /* 0x0000000000007918 */ /* 0x000fc00000000000 */
        /* <DEDUP_REMOVED lines=11> */
.L_x_2:


//--------------------- .nv.global.init           --------------------------
	.section	.nv.global.init,"aw",@progbits
.nv.global.init:
	.type		$str,@object
	.size		$str,(.L_0 - $str)
$str:
        /*0000*/ 	.byte	0x54, 0x68, 0x72, 0x65, 0x61, 0x64, 0x49, 0x64, 0x78, 0x2e, 0x78, 0x20, 0x3a, 0x20, 0x25, 0x64
        /*0010*/ 	.byte	0x2c, 0x20, 0x54, 0x68, 0x72, 0x65, 0x61, 0x64, 0x49, 0x64, 0x78, 0x2e, 0x79, 0x20, 0x3a, 0x20
        /*0020*/ 	.byte	0x25, 0x64, 0x2c, 0x20, 0x54, 0x68, 0x72, 0x65, 0x61, 0x64, 0x49, 0x64, 0x78, 0x2e, 0x7a, 0x20
        /*0030*/ 	.byte	0x3a, 0x20, 0x25, 0x64, 0x20, 0x0a, 0x00
.L_0:


//--------------------- .nv.shared.reserved.0     --------------------------
	.section	.nv.shared.reserved.0,"aw",@nobits
	.weak		__nv_reservedSMEM_offset_0_alias
	.size		__nv_reservedSMEM_offset_0_alias, 0, 64
	.other		__nv_reservedSMEM_offset_0_alias,@"STO_CUDA_RESERVED_SHARED STV_DEFAULT"
__nv_reservedSMEM_offset_0_alias:
	.zero		0
	.zero		64


//--------------------- .nv.constant0._Z14printThreadIdsv --------------------------
	.section	.nv.constant0._Z14printThreadIdsv,"a",@progbits
	.sectionflags	@""
	.align	4
.nv.constant0._Z14printThreadIdsv:
	.zero		896


//--------------------- SYMBOLS --------------------------

	.type		.nv.reservedSmem.offset0,@object
	.size		.nv.reservedSmem.offset0,0x4
	.type		vprintf,@function
